//
// Generated by NVIDIA NVVM Compiler
//
// Compiler Build ID: CL-36424714
// Cuda compilation tools, release 13.0, V13.0.88
// Based on NVVM 20.0.0
//

.version 9.0
.target sm_100
.address_size 64

	// .globl	_Z6phase1PiiS_
.const .align 4 .u32 d_matrix_size;
.extern .shared .align 16 .b8 shared_memory[];

.visible .entry _Z6phase1PiiS_(
	.param .u64 .ptr .align 1 _Z6phase1PiiS__param_0,
	.param .u32 _Z6phase1PiiS__param_1,
	.param .u64 .ptr .align 1 _Z6phase1PiiS__param_2
)
{
	.reg .pred 	%p<9>;
	.reg .b32 	%r<60>;
	.reg .b64 	%rd<5>;

	ld.param.u64 	%rd2, [_Z6phase1PiiS__param_0];
	ld.param.u32 	%r21, [_Z6phase1PiiS__param_1];
	cvta.to.global.u64 	%rd3, %rd2;
	mov.u32 	%r22, %tid.x;
	mov.u32 	%r23, %tid.y;
	shl.b32 	%r24, %r21, 3;
	add.s32 	%r25, %r24, %r23;
	ld.const.u32 	%r26, [d_matrix_size];
	add.s32 	%r27, %r24, %r22;
	mad.lo.s32 	%r28, %r26, %r25, %r27;
	mul.wide.s32 	%rd4, %r28, 4;
	add.s64 	%rd1, %rd3, %rd4;
	ld.global.u32 	%r29, [%rd1];
	shl.b32 	%r30, %r23, 3;
	add.s32 	%r31, %r30, %r22;
	shl.b32 	%r32, %r31, 2;
	mov.u32 	%r33, shared_memory;
	add.s32 	%r1, %r33, %r32;
	st.shared.u32 	[%r1], %r29;
	bar.sync 	0;
	ld.shared.u32 	%r53, [%r1];
	shl.b32 	%r34, %r23, 5;
	add.s32 	%r3, %r33, %r34;
	ld.shared.u32 	%r35, [%r3];
	shl.b32 	%r36, %r22, 2;
	add.s32 	%r4, %r33, %r36;
	ld.shared.u32 	%r37, [%r4];
	add.s32 	%r5, %r37, %r35;
	setp.ge.s32 	%p1, %r5, %r53;
	@%p1 bra 	$L__BB0_2;
	st.shared.u32 	[%r1], %r5;
	mov.u32 	%r53, %r5;
$L__BB0_2:
	ld.shared.u32 	%r38, [%r3+4];
	ld.shared.u32 	%r39, [%r4+32];
	add.s32 	%r7, %r39, %r38;
	setp.ge.s32 	%p2, %r7, %r53;
	@%p2 bra 	$L__BB0_4;
	st.shared.u32 	[%r1], %r7;
	mov.u32 	%r53, %r7;
$L__BB0_4:
	ld.shared.u32 	%r40, [%r3+8];
	ld.shared.u32 	%r41, [%r4+64];
	add.s32 	%r9, %r41, %r40;
	setp.ge.s32 	%p3, %r9, %r53;
	@%p3 bra 	$L__BB0_6;
	st.shared.u32 	[%r1], %r9;
	mov.u32 	%r53, %r9;
$L__BB0_6:
	ld.shared.u32 	%r42, [%r3+12];
	ld.shared.u32 	%r43, [%r4+96];
	add.s32 	%r11, %r43, %r42;
	setp.ge.s32 	%p4, %r11, %r53;
	@%p4 bra 	$L__BB0_8;
	st.shared.u32 	[%r1], %r11;
	mov.u32 	%r53, %r11;
$L__BB0_8:
	ld.shared.u32 	%r44, [%r3+16];
	ld.shared.u32 	%r45, [%r4+128];
	add.s32 	%r13, %r45, %r44;
	setp.ge.s32 	%p5, %r13, %r53;
	@%p5 bra 	$L__BB0_10;
	st.shared.u32 	[%r1], %r13;
	mov.u32 	%r53, %r13;
$L__BB0_10:
	ld.shared.u32 	%r46, [%r3+20];
	ld.shared.u32 	%r47, [%r4+160];
	add.s32 	%r15, %r47, %r46;
	setp.ge.s32 	%p6, %r15, %r53;
	@%p6 bra 	$L__BB0_12;
	st.shared.u32 	[%r1], %r15;
	mov.u32 	%r53, %r15;
$L__BB0_12:
	ld.shared.u32 	%r48, [%r3+24];
	ld.shared.u32 	%r49, [%r4+192];
	add.s32 	%r17, %r49, %r48;
	setp.ge.s32 	%p7, %r17, %r53;
	@%p7 bra 	$L__BB0_14;
	st.shared.u32 	[%r1], %r17;
	mov.u32 	%r53, %r17;
$L__BB0_14:
	ld.shared.u32 	%r50, [%r3+28];
	ld.shared.u32 	%r51, [%r4+224];
	add.s32 	%r19, %r51, %r50;
	setp.ge.s32 	%p8, %r19, %r53;
	@%p8 bra 	$L__BB0_16;
	st.shared.u32 	[%r1], %r19;
	mov.u32 	%r53, %r19;
$L__BB0_16:
	st.global.u32 	[%rd1], %r53;
	ret;

}
	// .globl	_Z6phase2Pii
.visible .entry _Z6phase2Pii(
	.param .u64 .ptr .align 1 _Z6phase2Pii_param_0,
	.param .u32 _Z6phase2Pii_param_1
)
{


	ret;

}
	// .globl	_Z6phase3Pii
.visible .entry _Z6phase3Pii(
	.param .u64 .ptr .align 1 _Z6phase3Pii_param_0,
	.param .u32 _Z6phase3Pii_param_1
)
{


	ret;

}


// ===== COMPILED SASS (sm_100) =====

	.target	sm_100

	.elftype	@"ET_EXEC"


//--------------------- .note.nv.tkinfo           --------------------------
	.section	.note.nv.tkinfo,"",@"SHT_NOTE"
	.sectionflags	@"SHF_NOTE_NV_TKINFO"
	.tkinfo
        /*0018*/ 	.word	0x00000002
        /*0030*/ 	.string	""
        /*0030*/ 	.string	"ptxas"
        /*0030*/ 	.string	"Cuda compilation tools, release 13.0, V13.0.88"
        /*0030*/ 	.string	"Build cuda_13.0.r13.0/compiler.36424714_0"
        /*0030*/ 	.string	"-arch sm_100 -m 64 "



//--------------------- .note.nv.cuinfo           --------------------------
	.section	.note.nv.cuinfo,"",@"SHT_NOTE"
	.sectionflags	@"SHF_NOTE_NV_CUINFO"
        /*0018*/ 	.short	0x0002
        /*001a*/ 	.short	0x0064
        /*001c*/ 	.short	0x0082
	.zero		2


//--------------------- .nv.info                  --------------------------
	.section	.nv.info,"",@"SHT_CUDA_INFO"
	.align	4


	//----- nvinfo : EIATTR_REGCOUNT
	.align		4
        /*0000*/ 	.byte	0x04, 0x2f
        /*0002*/ 	.short	(.L_2 - .L_1)
	.align		4
.L_1:
        /*0004*/ 	.word	index@(_Z6phase1PiiS_)
        /*0008*/ 	.word	0x0000000e


	//----- nvinfo : EIATTR_FRAME_SIZE
	.align		4
.L_2:
        /*000c*/ 	.byte	0x04, 0x11
        /*000e*/ 	.short	(.L_4 - .L_3)
	.align		4
.L_3:
        /*0010*/ 	.word	index@(_Z6phase1PiiS_)
        /*0014*/ 	.word	0x00000000


	//----- nvinfo : EIATTR_REGCOUNT
	.align		4
.L_4:
        /*0018*/ 	.byte	0x04, 0x2f
        /*001a*/ 	.short	(.L_6 - .L_5)
	.align		4
.L_5:
        /*001c*/ 	.word	index@(_Z6phase2Pii)
        /*0020*/ 	.word	0x00000004


	//----- nvinfo : EIATTR_FRAME_SIZE
	.align		4
.L_6:
        /*0024*/ 	.byte	0x04, 0x11
        /*0026*/ 	.short	(.L_8 - .L_7)
	.align		4
.L_7:
        /*0028*/ 	.word	index@(_Z6phase2Pii)
        /*002c*/ 	.word	0x00000000


	//----- nvinfo : EIATTR_REGCOUNT
	.align		4
.L_8:
        /*0030*/ 	.byte	0x04, 0x2f
        /*0032*/ 	.short	(.L_10 - .L_9)
	.align		4
.L_9:
        /*0034*/ 	.word	index@(_Z6phase3Pii)
        /*0038*/ 	.word	0x00000004


	//----- nvinfo : EIATTR_FRAME_SIZE
	.align		4
.L_10:
        /*003c*/ 	.byte	0x04, 0x11
        /*003e*/ 	.short	(.L_12 - .L_11)
	.align		4
.L_11:
        /*0040*/ 	.word	index@(_Z6phase3Pii)
        /*0044*/ 	.word	0x00000000


	//----- nvinfo : EIATTR_MIN_STACK_SIZE
	.align		4
.L_12:
        /*0048*/ 	.byte	0x04, 0x12
        /*004a*/ 	.short	(.L_14 - .L_13)
	.align		4
.L_13:
        /*004c*/ 	.word	index@(_Z6phase3Pii)
        /*0050*/ 	.word	0x00000000


	//----- nvinfo : EIATTR_MIN_STACK_SIZE
	.align		4
.L_14:
        /*0054*/ 	.byte	0x04, 0x12
        /*0056*/ 	.short	(.L_16 - .L_15)
	.align		4
.L_15:
        /*0058*/ 	.word	index@(_Z6phase2Pii)
        /*005c*/ 	.word	0x00000000


	//----- nvinfo : EIATTR_MIN_STACK_SIZE
	.align		4
.L_16:
        /*0060*/ 	.byte	0x04, 0x12
        /*0062*/ 	.short	(.L_18 - .L_17)
	.align		4
.L_17:
        /*0064*/ 	.word	index@(_Z6phase1PiiS_)
        /*0068*/ 	.word	0x00000000
.L_18:


//--------------------- .nv.compat                --------------------------
	.section	.nv.compat,"",@"SHT_CUDA_COMPAT_INFO"
	.align	4
        /*0000*/ 	.byte	0x02, 0x09, 0x00, 0x00, 0x02, 0x02, 0x01, 0x00, 0x02, 0x05, 0x05, 0x00, 0x03, 0x07, 0x01, 0x01
        /*0010*/ 	.byte	0x02, 0x03, 0x00, 0x00, 0x02, 0x06, 0x01, 0x00, 0x04, 0x0b, 0x08, 0x00, 0x09, 0x00, 0x00, 0x00
        /*0020*/ 	.byte	0x00, 0x00, 0x00, 0x00


//--------------------- .nv.info._Z6phase3Pii     --------------------------
	.section	.nv.info._Z6phase3Pii,"",@"SHT_CUDA_INFO"
	.sectionflags	@""
	.align	4


	//----- nvinfo : EIATTR_CUDA_API_VERSION
	.align		4
        /*0000*/ 	.byte	0x04, 0x37
        /*0002*/ 	.short	(.L_20 - .L_19)
.L_19:
        /*0004*/ 	.word	0x00000082


	//----- nvinfo : EIATTR_KPARAM_INFO
	.align		4
.L_20:
        /*0008*/ 	.byte	0x04, 0x17
        /*000a*/ 	.short	(.L_22 - .L_21)
.L_21:
        /*000c*/ 	.word	0x00000000
        /*0010*/ 	.short	0x0001
        /*0012*/ 	.short	0x0008
        /*0014*/ 	.byte	0x00, 0xf0, 0x11, 0x00


	//----- nvinfo : EIATTR_KPARAM_INFO
	.align		4
.L_22:
        /*0018*/ 	.byte	0x04, 0x17
        /*001a*/ 	.short	(.L_24 - .L_23)
.L_23:
        /*001c*/ 	.word	0x00000000
        /*0020*/ 	.short	0x0000
        /*0022*/ 	.short	0x0000
        /*0024*/ 	.byte	0x00, 0xf5, 0x21, 0x00


	//----- nvinfo : EIATTR_SPARSE_MMA_MASK
	.align		4
.L_24:
        /*0028*/ 	.byte	0x03, 0x50
        /*002a*/ 	.short	0x0000


	//----- nvinfo : EIATTR_MAXREG_COUNT
	.align		4
        /*002c*/ 	.byte	0x03, 0x1b
        /*002e*/ 	.short	0x00ff


	//----- nvinfo : EIATTR_MERCURY_ISA_VERSION
	.align		4
        /*0030*/ 	.byte	0x03, 0x5f
        /*0032*/ 	.short	0x0101


	//----- nvinfo : EIATTR_VRC_CTA_INIT_COUNT
	.align		4
        /*0034*/ 	.byte	0x02, 0x4a
	.zero		1
	.zero		1


	//----- nvinfo : EIATTR_EXIT_INSTR_OFFSETS
	.align		4
        /*0038*/ 	.byte	0x04, 0x1c
        /*003a*/ 	.short	(.L_26 - .L_25)


	//   ....[0]....
.L_25:
        /*003c*/ 	.word	0x00000010


	//----- nvinfo : EIATTR_CBANK_PARAM_SIZE
	.align		4
.L_26:
        /*0040*/ 	.byte	0x03, 0x19
        /*0042*/ 	.short	0x000c


	//----- nvinfo : EIATTR_PARAM_CBANK
	.align		4
        /*0044*/ 	.byte	0x04, 0x0a
        /*0046*/ 	.short	(.L_28 - .L_27)
	.align		4
.L_27:
        /*0048*/ 	.word	index@(.nv.constant0._Z6phase3Pii)
        /*004c*/ 	.short	0x0380
        /*004e*/ 	.short	0x000c


	//----- nvinfo : EIATTR_SW_WAR
	.align		4
.L_28:
        /*0050*/ 	.byte	0x04, 0x36
        /*0052*/ 	.short	(.L_30 - .L_29)
.L_29:
        /*0054*/ 	.word	0x00000008
.L_30:


//--------------------- .nv.info._Z6phase2Pii     --------------------------
	.section	.nv.info._Z6phase2Pii,"",@"SHT_CUDA_INFO"
	.sectionflags	@""
	.align	4


	//----- nvinfo : EIATTR_CUDA_API_VERSION
	.align		4
        /*0000*/ 	.byte	0x04, 0x37
        /*0002*/ 	.short	(.L_32 - .L_31)
.L_31:
        /*0004*/ 	.word	0x00000082


	//----- nvinfo : EIATTR_KPARAM_INFO
	.align		4
.L_32:
        /*0008*/ 	.byte	0x04, 0x17
        /*000a*/ 	.short	(.L_34 - .L_33)
.L_33:
        /*000c*/ 	.word	0x00000000
        /*0010*/ 	.short	0x0001
        /*0012*/ 	.short	0x0008
        /*0014*/ 	.byte	0x00, 0xf0, 0x11, 0x00


	//----- nvinfo : EIATTR_KPARAM_INFO
	.align		4
.L_34:
        /*0018*/ 	.byte	0x04, 0x17
        /*001a*/ 	.short	(.L_36 - .L_35)
.L_35:
        /*001c*/ 	.word	0x00000000
        /*0020*/ 	.short	0x0000
        /*0022*/ 	.short	0x0000
        /*0024*/ 	.byte	0x00, 0xf5, 0x21, 0x00


	//----- nvinfo : EIATTR_SPARSE_MMA_MASK
	.align		4
.L_36:
        /*0028*/ 	.byte	0x03, 0x50
        /*002a*/ 	.short	0x0000


	//----- nvinfo : EIATTR_MAXREG_COUNT
	.align		4
        /*002c*/ 	.byte	0x03, 0x1b
        /*002e*/ 	.short	0x00ff


	//----- nvinfo : EIATTR_MERCURY_ISA_VERSION
	.align		4
        /*0030*/ 	.byte	0x03, 0x5f
        /*0032*/ 	.short	0x0101


	//----- nvinfo : EIATTR_VRC_CTA_INIT_COUNT
	.align		4
        /*0034*/ 	.byte	0x02, 0x4a
	.zero		1
	.zero		1


	//----- nvinfo : EIATTR_EXIT_INSTR_OFFSETS
	.align		4
        /*0038*/ 	.byte	0x04, 0x1c
        /*003a*/ 	.short	(.L_38 - .L_37)


	//   ....[0]....
.L_37:
        /*003c*/ 	.word	0x00000010


	//----- nvinfo : EIATTR_CBANK_PARAM_SIZE
	.align		4
.L_38:
        /*0040*/ 	.byte	0x03, 0x19
        /*0042*/ 	.short	0x000c


	//----- nvinfo : EIATTR_PARAM_CBANK
	.align		4
        /*0044*/ 	.byte	0x04, 0x0a
        /*0046*/ 	.short	(.L_40 - .L_39)
	.align		4
.L_39:
        /*0048*/ 	.word	index@(.nv.constant0._Z6phase2Pii)
        /*004c*/ 	.short	0x0380
        /*004e*/ 	.short	0x000c


	//----- nvinfo : EIATTR_SW_WAR
	.align		4
.L_40:
        /*0050*/ 	.byte	0x04, 0x36
        /*0052*/ 	.short	(.L_42 - .L_41)
.L_41:
        /*0054*/ 	.word	0x00000008
.L_42:


//--------------------- .nv.info._Z6phase1PiiS_   --------------------------
	.section	.nv.info._Z6phase1PiiS_,"",@"SHT_CUDA_INFO"
	.sectionflags	@""
	.align	4


	//----- nvinfo : EIATTR_CUDA_API_VERSION
	.align		4
        /*0000*/ 	.byte	0x04, 0x37
        /*0002*/ 	.short	(.L_44 - .L_43)
.L_43:
        /*0004*/ 	.word	0x00000082


	//----- nvinfo : EIATTR_KPARAM_INFO
	.align		4
.L_44:
        /*0008*/ 	.byte	0x04, 0x17
        /*000a*/ 	.short	(.L_46 - .L_45)
.L_45:
        /*000c*/ 	.word	0x00000000
        /*0010*/ 	.short	0x0002
        /*0012*/ 	.short	0x0010
        /*0014*/ 	.byte	0x00, 0xf5, 0x21, 0x00


	//----- nvinfo : EIATTR_KPARAM_INFO
	.align		4
.L_46:
        /*0018*/ 	.byte	0x04, 0x17
        /*001a*/ 	.short	(.L_48 - .L_47)
.L_47:
        /*001c*/ 	.word	0x00000000
        /*0020*/ 	.short	0x0001
        /*0022*/ 	.short	0x0008
        /*0024*/ 	.byte	0x00, 0xf0, 0x11, 0x00


	//----- nvinfo : EIATTR_KPARAM_INFO
	.align		4
.L_48:
        /*0028*/ 	.byte	0x04, 0x17
        /*002a*/ 	.short	(.L_50 - .L_49)
.L_49:
        /*002c*/ 	.word	0x00000000
        /*0030*/ 	.short	0x0000
        /*0032*/ 	.short	0x0000
        /*0034*/ 	.byte	0x00, 0xf5, 0x21, 0x00


	//----- nvinfo : EIATTR_SPARSE_MMA_MASK
	.align		4
.L_50:
        /*0038*/ 	.byte	0x03, 0x50
        /*003a*/ 	.short	0x0000


	//----- nvinfo : EIATTR_MAXREG_COUNT
	.align		4
        /*003c*/ 	.byte	0x03, 0x1b
        /*003e*/ 	.short	0x00ff


	//----- nvinfo : EIATTR_NUM_BARRIERS
	.align		4
        /*0040*/ 	.byte	0x02, 0x4c
        /*0042*/ 	.byte	0x01
	.zero		1


	//----- nvinfo : EIATTR_MERCURY_ISA_VERSION
	.align		4
        /*0044*/ 	.byte	0x03, 0x5f
        /*0046*/ 	.short	0x0101


	//----- nvinfo : EIATTR_VRC_CTA_INIT_COUNT
	.align		4
        /*0048*/ 	.byte	0x02, 0x4a
	.zero		1
	.zero		1


	//----- nvinfo : EIATTR_EXIT_INSTR_OFFSETS
	.align		4
        /*004c*/ 	.byte	0x04, 0x1c
        /*004e*/ 	.short	(.L_52 - .L_51)


	//   ....[0]....
.L_51:
        /*0050*/ 	.word	0x00000470


	//----- nvinfo : EIATTR_CBANK_PARAM_SIZE
	.align		4
.L_52:
        /*0054*/ 	.byte	0x03, 0x19
        /*0056*/ 	.short	0x0018


	//----- nvinfo : EIATTR_PARAM_CBANK
	.align		4
        /*0058*/ 	.byte	0x04, 0x0a
        /*005a*/ 	.short	(.L_54 - .L_53)
	.align		4
.L_53:
        /*005c*/ 	.word	index@(.nv.constant0._Z6phase1PiiS_)
        /*0060*/ 	.short	0x0380
        /*0062*/ 	.short	0x0018


	//----- nvinfo : EIATTR_SW_WAR
	.align		4
.L_54:
        /*0064*/ 	.byte	0x04, 0x36
        /*0066*/ 	.short	(.L_56 - .L_55)
.L_55:
        /*0068*/ 	.word	0x00000008
.L_56:


//--------------------- .nv.callgraph             --------------------------
	.section	.nv.callgraph,"",@"SHT_CUDA_CALLGRAPH"
	.align	4
	.sectionentsize	8
	.align		4
        /*0000*/ 	.word	0x00000000
	.align		4
        /*0004*/ 	.word	0xffffffff
	.align		4
        /*0008*/ 	.word	0x00000000
	.align		4
        /*000c*/ 	.word	0xfffffffe
	.align		4
        /*0010*/ 	.word	0x00000000
	.align		4
        /*0014*/ 	.word	0xfffffffd
	.align		4
        /*0018*/ 	.word	0x00000000
	.align		4
        /*001c*/ 	.word	0xfffffffc


//--------------------- .nv.constant3             --------------------------
	.section	.nv.constant3,"a",@progbits
	.align	4
.nv.constant3:
	.type		d_matrix_size,@object
	.size		d_matrix_size,(.L_0 - d_matrix_size)
d_matrix_size:
	.zero		4
.L_0:


//--------------------- .text._Z6phase3Pii        --------------------------
	.section	.text._Z6phase3Pii,"ax",@progbits
	.align	128
        .global         _Z6phase3Pii
        .type           _Z6phase3Pii,@function
        .size           _Z6phase3Pii,(.L_x_3 - _Z6phase3Pii)
        .other          _Z6phase3Pii,@"STO_CUDA_ENTRY STV_DEFAULT"
_Z6phase3Pii:
.text._Z6phase3Pii:
[----:B------:R-:W-:Y:S01]  /*0000*/  LDC R1, c[0x0][0x37c] ;  /* 0x0000df00ff017b82 */ /* 0x000fe20000000800 */
[----:B------:R-:W-:Y:S05]  /*0010*/  EXIT ;  /* 0x000000000000794d */ /* 0x000fea0003800000 */
.L_x_0:
[----:B------:R-:W-:-:S00]  /*0020*/  BRA `(.L_x_0) ;  /* 0xfffffffc00fc7947 */ /* 0x000fc0000383ffff */
[----:B------:R-:W-:-:S00]  /*0030*/  NOP ;  /* 0x0000000000007918 */ /* 0x000fc00000000000 */
        /* <DEDUP_REMOVED lines=12> */
.L_x_3:


//--------------------- .text._Z6phase2Pii        --------------------------
	.section	.text._Z6phase2Pii,"ax",@progbits
	.align	128
        .global         _Z6phase2Pii
        .type           _Z6phase2Pii,@function
        .size           _Z6phase2Pii,(.L_x_4 - _Z6phase2Pii)
        .other          _Z6phase2Pii,@"STO_CUDA_ENTRY STV_DEFAULT"
_Z6phase2Pii:
.text._Z6phase2Pii:
[----:B------:R-:W-:Y:S01]  /*0000*/  LDC R1, c[0x0][0x37c] ;  /* 0x0000df00ff017b82 */ /* 0x000fe20000000800 */
[----:B------:R-:W-:Y:S05]  /*0010*/  EXIT ;  /* 0x000000000000794d */ /* 0x000fea0003800000 */
.L_x_1:
        /* <DEDUP_REMOVED lines=14> */
.L_x_4:


//--------------------- .text._Z6phase1PiiS_      --------------------------
	.section	.text._Z6phase1PiiS_,"ax",@progbits
	.align	128
        .global         _Z6phase1PiiS_
        .type           _Z6phase1PiiS_,@function
        .size           _Z6phase1PiiS_,(.L_x_5 - _Z6phase1PiiS_)
        .other          _Z6phase1PiiS_,@"STO_CUDA_ENTRY STV_DEFAULT"
_Z6phase1PiiS_:
.text._Z6phase1PiiS_:
[----:B------:R-:W-:Y:S01]  /*0000*/  LDC R1, c[0x0][0x37c] ;  /* 0x0000df00ff017b82 */ /* 0x000fe20000000800 */
[----:B------:R-:W0:Y:S07]  /*0010*/  S2R R9, SR_TID.Y ;  /* 0x0000000000097919 */ /* 0x000e2e0000002200 */
[----:B------:R-:W0:Y:S01]  /*0020*/  LDC R5, c[0x0][0x388] ;  /* 0x0000e200ff057b82 */ /* 0x000e220000000800 */
[----:B------:R-:W1:Y:S01]  /*0030*/  LDCU UR4, c[0x3][URZ] ;  /* 0x00c00000ff0477ac */ /* 0x000e620008000800 */
[----:B------:R-:W2:Y:S01]  /*0040*/  S2R R8, SR_TID.X ;  /* 0x0000000000087919 */ /* 0x000ea20000002100 */
[----:B------:R-:W3:Y:S05]  /*0050*/  LDCU.64 UR6, c[0x0][0x358] ;  /* 0x00006b00ff0677ac */ /* 0x000eea0008000a00 */
[----:B------:R-:W4:Y:S01]  /*0060*/  LDC.64 R2, c[0x0][0x380] ;  /* 0x0000e000ff027b82 */ /* 0x000f220000000a00 */
[----:B0-----:R-:W-:-:S02]  /*0070*/  IMAD R0, R5, 0x8, R9 ;  /* 0x0000000805007824 */ /* 0x001fc400078e0209 */
[----:B--2---:R-:W-:-:S04]  /*0080*/  IMAD R5, R5, 0x8, R8 ;  /* 0x0000000805057824 */ /* 0x004fc800078e0208 */
[----:B-1----:R-:W-:-:S04]  /*0090*/  IMAD R5, R0, UR4, R5 ;  /* 0x0000000400057c24 */ /* 0x002fc8000f8e0205 */
[----:B----4-:R-:W-:-:S05]  /*00a0*/  IMAD.WIDE R2, R5, 0x4, R2 ;  /* 0x0000000405027825 */ /* 0x010fca00078e0202 */
[----:B---3--:R-:W2:Y:S01]  /*00b0*/  LDG.E R7, desc[UR6][R2.64] ;  /* 0x0000000602077981 */ /* 0x008ea2000c1e1900 */
[----:B------:R-:W0:Y:S01]  /*00c0*/  S2UR UR5, SR_CgaCtaId ;  /* 0x00000000000579c3 */ /* 0x000e220000008800 */
[----:B------:R-:W-:Y:S01]  /*00d0*/  UMOV UR4, 0x400 ;  /* 0x0000040000047882 */ /* 0x000fe20000000000 */
[----:B------:R-:W-:Y:S01]  /*00e0*/  IMAD R0, R9, 0x8, R8 ;  /* 0x0000000809007824 */ /* 0x000fe200078e0208 */
[----:B0-----:R-:W-:-:S06]  /*00f0*/  ULEA UR4, UR5, UR4, 0x18 ;  /* 0x0000000405047291 */ /* 0x001fcc000f8ec0ff */
[----:B------:R-:W-:Y:S02]  /*0100*/  LEA R0, R0, UR4, 0x2 ;  /* 0x0000000400007c11 */ /* 0x000fe4000f8e10ff */
[----:B------:R-:W-:Y:S02]  /*0110*/  LEA R4, R9, UR4, 0x5 ;  /* 0x0000000409047c11 */ /* 0x000fe4000f8e28ff */
[----:B------:R-:W-:Y:S01]  /*0120*/  LEA R8, R8, UR4, 0x2 ;  /* 0x0000000408087c11 */ /* 0x000fe2000f8e10ff */
[----:B--2---:R-:W-:Y:S01]  /*0130*/  STS [R0], R7 ;  /* 0x0000000700007388 */ /* 0x004fe20000000800 */
[----:B------:R-:W-:Y:S06]  /*0140*/  BAR.SYNC.DEFER_BLOCKING 0x0 ;  /* 0x0000000000007b1d */ /* 0x000fec0000010000 */
[----:B------:R-:W-:Y:S04]  /*0150*/  LDS R6, [R4] ;  /* 0x0000000004067984 */ /* 0x000fe80000000800 */
[----:B------:R-:W0:Y:S04]  /*0160*/  LDS R9, [R8] ;  /* 0x0000000008097984 */ /* 0x000e280000000800 */
[----:B------:R-:W1:Y:S01]  /*0170*/  LDS R5, [R0] ;  /* 0x0000000000057984 */ /* 0x000e620000000800 */
[----:B0-----:R-:W-:-:S04]  /*0180*/  IADD3 R6, PT, PT, R6, R9, RZ ;  /* 0x0000000906067210 */ /* 0x001fc80007ffe0ff */
[----:B-1----:R-:W-:-:S13]  /*0190*/  ISETP.GE.AND P0, PT, R6, R5, PT ;  /* 0x000000050600720c */ /* 0x002fda0003f06270 */
[----:B------:R-:W-:Y:S01]  /*01a0*/  @!P0 STS [R0], R6 ;  /* 0x0000000600008388 */ /* 0x000fe20000000800 */
[----:B------:R-:W-:-:S03]  /*01b0*/  @!P0 IMAD.MOV.U32 R5, RZ, RZ, R6 ;  /* 0x000000ffff058224 */ /* 0x000fc600078e0006 */
[----:B------:R-:W-:Y:S04]  /*01c0*/  LDS R9, [R4+0x4] ;  /* 0x0000040004097984 */ /* 0x000fe80000000800 */
[----:B------:R-:W0:Y:S02]  /*01d0*/  LDS R10, [R8+0x20] ;  /* 0x00002000080a7984 */ /* 0x000e240000000800 */
[----:B0-----:R-:W-:-:S05]  /*01e0*/  IMAD.IADD R9, R9, 0x1, R10 ;  /* 0x0000000109097824 */ /* 0x001fca00078e020a */
[----:B------:R-:W-:-:S13]  /*01f0*/  ISETP.GE.AND P0, PT, R9, R5, PT ;  /* 0x000000050900720c */ /* 0x000fda0003f06270 */
[----:B------:R-:W-:Y:S01]  /*0200*/  @!P0 STS [R0], R9 ;  /* 0x0000000900008388 */ /* 0x000fe20000000800 */
[----:B------:R-:W-:-:S03]  /*0210*/  @!P0 MOV R5, R9 ;  /* 0x0000000900058202 */ /* 0x000fc60000000f00 */
[----:B------:R-:W-:Y:S04]  /*0220*/  LDS R7, [R4+0x8] ;  /* 0x0000080004077984 */ /* 0x000fe80000000800 */
[----:B------:R-:W0:Y:S02]  /*0230*/  LDS R10, [R8+0x40] ;  /* 0x00004000080a7984 */ /* 0x000e240000000800 */
[----:B0-----:R-:W-:-:S05]  /*0240*/  IMAD.IADD R7, R7, 0x1, R10 ;  /* 0x0000000107077824 */ /* 0x001fca00078e020a */
[----:B------:R-:W-:-:S13]  /*0250*/  ISETP.GE.AND P0, PT, R7, R5, PT ;  /* 0x000000050700720c */ /* 0x000fda0003f06270 */
[----:B------:R-:W-:Y:S01]  /*0260*/  @!P0 STS [R0], R7 ;  /* 0x0000000700008388 */ /* 0x000fe20000000800 */
[----:B------:R-:W-:-:S03]  /*0270*/  @!P0 IMAD.MOV.U32 R5, RZ, RZ, R7 ;  /* 0x000000ffff058224 */ /* 0x000fc600078e0007 */
[----:B------:R-:W-:Y:S04]  /*0280*/  LDS R6, [R4+0xc] ;  /* 0x00000c0004067984 */ /* 0x000fe80000000800 */
[----:B------:R-:W0:Y:S02]  /*0290*/  LDS R11, [R8+0x60] ;  /* 0x00006000080b7984 */ /* 0x000e240000000800 */
[----:B0-----:R-:W-:-:S04]  /*02a0*/  IADD3 R6, PT, PT, R6, R11, RZ ;  /* 0x0000000b06067210 */ /* 0x001fc80007ffe0ff */
[----:B------:R-:W-:-:S13]  /*02b0*/  ISETP.GE.AND P0, PT, R6, R5, PT ;  /* 0x000000050600720c */ /* 0x000fda0003f06270 */
        /* <DEDUP_REMOVED lines=24> */
[----:B------:R-:W-:Y:S01]  /*0440*/  @!P0 MOV R5, R9 ;  /* 0x0000000900058202 */ /* 0x000fe20000000f00 */
[----:B------:R-:W-:Y:S04]  /*0450*/  @!P0 STS [R0], R9 ;  /* 0x0000000900008388 */ /* 0x000fe80000000800 */
[----:B------:R-:W-:Y:S01]  /*0460*/  STG.E desc[UR6][R2.64], R5 ;  /* 0x0000000502007986 */ /* 0x000fe2000c101906 */
[----:B------:R-:W-:Y:S05]  /*0470*/  EXIT ;  /* 0x000000000000794d */ /* 0x000fea0003800000 */
.L_x_2:
        /* <DEDUP_REMOVED lines=16> */
.L_x_5:


//--------------------- .nv.shared._Z6phase3Pii   --------------------------
	.section	.nv.shared._Z6phase3Pii,"aw",@nobits
	.sectionflags	@""
	.align	16
	.zero		1024


//--------------------- .nv.shared.reserved.0     --------------------------
	.section	.nv.shared.reserved.0,"aw",@nobits
	.weak		__nv_reservedSMEM_offset_0_alias
	.size		__nv_reservedSMEM_offset_0_alias, 0, 64
	.other		__nv_reservedSMEM_offset_0_alias,@"STO_CUDA_RESERVED_SHARED STV_DEFAULT"
__nv_reservedSMEM_offset_0_alias:
	.zero		0
	.zero		64


//--------------------- .nv.shared._Z6phase2Pii   --------------------------
	.section	.nv.shared._Z6phase2Pii,"aw",@nobits
	.sectionflags	@""
	.align	16
	.zero		1024


//--------------------- .nv.shared._Z6phase1PiiS_ --------------------------
	.section	.nv.shared._Z6phase1PiiS_,"aw",@nobits
	.sectionflags	@""
	.align	16
	.zero		1024


//--------------------- .nv.constant0._Z6phase3Pii --------------------------
	.section	.nv.constant0._Z6phase3Pii,"a",@progbits
	.sectionflags	@""
	.align	4
.nv.constant0._Z6phase3Pii:
	.zero		908


//--------------------- .nv.constant0._Z6phase2Pii --------------------------
	.section	.nv.constant0._Z6phase2Pii,"a",@progbits
	.sectionflags	@""
	.align	4
.nv.constant0._Z6phase2Pii:
	.zero		908


//--------------------- .nv.constant0._Z6phase1PiiS_ --------------------------
	.section	.nv.constant0._Z6phase1PiiS_,"a",@progbits
	.sectionflags	@""
	.align	4
.nv.constant0._Z6phase1PiiS_:
	.zero		920


//--------------------- SYMBOLS --------------------------

	.type		.nv.reservedSmem.offset0,@object
	.size		.nv.reservedSmem.offset0,0x4
	.type		.nv.reservedSmem.cap,@object
	.size		.nv.reservedSmem.cap,0x4
